	.headerflags	@"EF_CUDA_TEXMODE_UNIFIED EF_CUDA_64BIT_ADDRESS EF_CUDA_ACCELERATORS EF_CUDA_SM90 EF_CUDA_VIRTUAL_SM(EF_CUDA_SM90)"
	.elftype	@"ET_EXEC"


//--------------------- .nv.info                  --------------------------
	.section	.nv.info,"",@"SHT_CUDA_INFO"
	.align	4


	//----- nvinfo : EIATTR_REGCOUNT
	.align		4
        /*0000*/ 	.byte	0x04, 0x2f
        /*0002*/ 	.short	(.L_3 - .L_2)
	.align		4
.L_2:
        /*0004*/ 	.word	index@(triton_poi_fused__native_batch_norm_legit_no_training_convolution_relu_14)
        /*0008*/ 	.word	0x0000001a


	//----- nvinfo : EIATTR_MIN_STACK_SIZE
	.align		4
.L_3:
        /*000c*/ 	.byte	0x04, 0x12
        /*000e*/ 	.short	(.L_5 - .L_4)
	.align		4
.L_4:
        /*0010*/ 	.word	index@(triton_poi_fused__native_batch_norm_legit_no_training_convolution_relu_14)
        /*0014*/ 	.word	0x00000000


	//----- nvinfo : EIATTR_FRAME_SIZE
	.align		4
.L_5:
        /*0018*/ 	.byte	0x04, 0x11
        /*001a*/ 	.short	(.L_7 - .L_6)
	.align		4
.L_6:
        /*001c*/ 	.word	index@(triton_poi_fused__native_batch_norm_legit_no_training_convolution_relu_14)
        /*0020*/ 	.word	0x00000000


	//----- nvinfo : EIATTR_MIN_STACK_SIZE
	.align		4
.L_7:
        /*0024*/ 	.byte	0x04, 0x12
        /*0026*/ 	.short	(.L_9 - .L_8)
	.align		4
.L_8:
        /*0028*/ 	.word	index@(triton_poi_fused__native_batch_norm_legit_no_training_convolution_relu_14)
        /*002c*/ 	.word	0x00000000
.L_9:


//--------------------- .nv.info.triton_poi_fused__native_batch_norm_legit_no_training_convolution_relu_14 --------------------------
	.section	.nv.info.triton_poi_fused__native_batch_norm_legit_no_training_convolution_relu_14,"",@"SHT_CUDA_INFO"
	.sectionflags	@""
	.align	4


	//----- nvinfo : EIATTR_CUDA_API_VERSION
	.align		4
        /*0000*/ 	.byte	0x04, 0x37
        /*0002*/ 	.short	(.L_11 - .L_10)
.L_10:
        /*0004*/ 	.word	0x0000007c


	//----- nvinfo : EIATTR_KPARAM_INFO
	.align		4
.L_11:
        /*0008*/ 	.byte	0x04, 0x17
        /*000a*/ 	.short	(.L_13 - .L_12)
.L_12:
        /*000c*/ 	.word	0x00000000
        /*0010*/ 	.short	0x0007
        /*0012*/ 	.short	0x0038
        /*0014*/ 	.byte	0x00, 0xf0, 0x11, 0x00


	//----- nvinfo : EIATTR_KPARAM_INFO
	.align		4
.L_13:
        /*0018*/ 	.byte	0x04, 0x17
        /*001a*/ 	.short	(.L_15 - .L_14)
.L_14:
        /*001c*/ 	.word	0x00000000
        /*0020*/ 	.short	0x0006
        /*0022*/ 	.short	0x0030
        /*0024*/ 	.byte	0x00, 0xf4, 0x21, 0x00


	//----- nvinfo : EIATTR_KPARAM_INFO
	.align		4
.L_15:
        /*0028*/ 	.byte	0x04, 0x17
        /*002a*/ 	.short	(.L_17 - .L_16)
.L_16:
        /*002c*/ 	.word	0x00000000
        /*0030*/ 	.short	0x0005
        /*0032*/ 	.short	0x0028
        /*0034*/ 	.byte	0x00, 0xf4, 0x21, 0x00


	//----- nvinfo : EIATTR_KPARAM_INFO
	.align		4
.L_17:
        /*0038*/ 	.byte	0x04, 0x17
        /*003a*/ 	.short	(.L_19 - .L_18)
.L_18:
        /*003c*/ 	.word	0x00000000
        /*0040*/ 	.short	0x0004
        /*0042*/ 	.short	0x0020
        /*0044*/ 	.byte	0x00, 0xf4, 0x21, 0x00


	//----- nvinfo : EIATTR_KPARAM_INFO
	.align		4
.L_19:
        /*0048*/ 	.byte	0x04, 0x17
        /*004a*/ 	.short	(.L_21 - .L_20)
.L_20:
        /*004c*/ 	.word	0x00000000
        /*0050*/ 	.short	0x0003
        /*0052*/ 	.short	0x0018
        /*0054*/ 	.byte	0x00, 0xf4, 0x21, 0x00


	//----- nvinfo : EIATTR_KPARAM_INFO
	.align		4
.L_21:
        /*0058*/ 	.byte	0x04, 0x17
        /*005a*/ 	.short	(.L_23 - .L_22)
.L_22:
        /*005c*/ 	.word	0x00000000
        /*0060*/ 	.short	0x0002
        /*0062*/ 	.short	0x0010
        /*0064*/ 	.byte	0x00, 0xf4, 0x21, 0x00


	//----- nvinfo : EIATTR_KPARAM_INFO
	.align		4
.L_23:
        /*0068*/ 	.byte	0x04, 0x17
        /*006a*/ 	.short	(.L_25 - .L_24)
.L_24:
        /*006c*/ 	.word	0x00000000
        /*0070*/ 	.short	0x0001
        /*0072*/ 	.short	0x0008
        /*0074*/ 	.byte	0x00, 0xf4, 0x21, 0x00


	//----- nvinfo : EIATTR_KPARAM_INFO
	.align		4
.L_25:
        /*0078*/ 	.byte	0x04, 0x17
        /*007a*/ 	.short	(.L_27 - .L_26)
.L_26:
        /*007c*/ 	.word	0x00000000
        /*0080*/ 	.short	0x0000
        /*0082*/ 	.short	0x0000
        /*0084*/ 	.byte	0x00, 0xf4, 0x21, 0x00


	//----- nvinfo : EIATTR_SPARSE_MMA_MASK
	.align		4
.L_27:
        /*0088*/ 	.byte	0x03, 0x50
        /*008a*/ 	.short	0x0000


	//----- nvinfo : EIATTR_MAXREG_COUNT
	.align		4
        /*008c*/ 	.byte	0x03, 0x1b
        /*008e*/ 	.short	0x00ff


	//----- nvinfo : EIATTR_EXIT_INSTR_OFFSETS
	.align		4
        /*0090*/ 	.byte	0x04, 0x1c
        /*0092*/ 	.short	(.L_29 - .L_28)


	//   ....[0]....
.L_28:
        /*0094*/ 	.word	0x00000480


	//----- nvinfo : EIATTR_REQNTID
	.align		4
.L_29:
        /*0098*/ 	.byte	0x04, 0x10
        /*009a*/ 	.short	(.L_31 - .L_30)
.L_30:
        /*009c*/ 	.word	0x00000080
        /*00a0*/ 	.word	0x00000001
        /*00a4*/ 	.word	0x00000001


	//----- nvinfo : EIATTR_CBANK_PARAM_SIZE
	.align		4
.L_31:
        /*00a8*/ 	.byte	0x03, 0x19
        /*00aa*/ 	.short	0x003c


	//----- nvinfo : EIATTR_PARAM_CBANK
	.align		4
        /*00ac*/ 	.byte	0x04, 0x0a
        /*00ae*/ 	.short	(.L_33 - .L_32)
	.align		4
.L_32:
        /*00b0*/ 	.word	index@(.nv.constant0.triton_poi_fused__native_batch_norm_legit_no_training_convolution_relu_14)
        /*00b4*/ 	.short	0x0210
        /*00b6*/ 	.short	0x003c


	//----- nvinfo : EIATTR_SW_WAR
	.align		4
.L_33:
        /*00b8*/ 	.byte	0x04, 0x36
        /*00ba*/ 	.short	(.L_35 - .L_34)
.L_34:
        /*00bc*/ 	.word	0x00000008
.L_35:


//--------------------- .nv.callgraph             --------------------------
	.section	.nv.callgraph,"",@"SHT_CUDA_CALLGRAPH"
	.align	4
	.sectionentsize	8
	.align		4
        /*0000*/ 	.word	0x00000000
	.align		4
        /*0004*/ 	.word	0xffffffff
	.align		4
        /*0008*/ 	.word	0x00000000
	.align		4
        /*000c*/ 	.word	0xfffffffe
	.align		4
        /*0010*/ 	.word	0x00000000
	.align		4
        /*0014*/ 	.word	0xfffffffd
	.align		4
        /*0018*/ 	.word	0x00000000
	.align		4
        /*001c*/ 	.word	0xfffffffc


//--------------------- .nv.constant4             --------------------------
	.section	.nv.constant4,"a",@progbits
	.align	8
	.align		8
.nv.constant4:
        /*0000*/ 	.dword	_$_str
	.align		8
        /*0008*/ 	.dword	_$_str_$_2


//--------------------- .text.triton_poi_fused__native_batch_norm_legit_no_training_convolution_relu_14 --------------------------
	.section	.text.triton_poi_fused__native_batch_norm_legit_no_training_convolution_relu_14,"ax",@progbits
	.align	128
        .global         triton_poi_fused__native_batch_norm_legit_no_training_convolution_relu_14
        .type           triton_poi_fused__native_batch_norm_legit_no_training_convolution_relu_14,@function
        .size           triton_poi_fused__native_batch_norm_legit_no_training_convolution_relu_14,(.L_x_1 - triton_poi_fused__native_batch_norm_legit_no_training_convolution_relu_14)
        .other          triton_poi_fused__native_batch_norm_legit_no_training_convolution_relu_14,@"STO_CUDA_ENTRY STV_DEFAULT"
triton_poi_fused__native_batch_norm_legit_no_training_convolution_relu_14:
.text.triton_poi_fused__native_batch_norm_legit_no_training_convolution_relu_14:
[----:B------:R-:W-:Y:S01]  /*0000*/  LDC R1, c[0x0][0x28] ;  /* 0x00000a00ff017b82 */ /* 0x000fe20000000800 */
[----:B------:R-:W1:Y:S07]  /*0010*/  S2R R0, SR_TID.X ;  /* 0x0000000000007919 */ /* 0x000e6e0000002100 */
[----:B------:R-:W2:Y:S01]  /*0020*/  LDC.64 R20, c[0x0][0x228] ;  /* 0x00008a00ff147b82 */ /* 0x000ea20000000a00 */
[----:B------:R-:W-:Y:S01]  /*0030*/  ULDC.64 UR4, c[0x0][0x208] ;  /* 0x0000820000047ab9 */ /* 0x000fe20000000a00 */
[----:B------:R-:W3:Y:S06]  /*0040*/  S2R R5, SR_CTAID.X ;  /* 0x0000000000057919 */ /* 0x000eec0000002500 */
[----:B------:R-:W4:Y:S08]  /*0050*/  LDC.64 R16, c[0x0][0x218] ;  /* 0x00008600ff107b82 */ /* 0x000f300000000a00 */
[----:B------:R-:W5:Y:S08]  /*0060*/  LDC.64 R18, c[0x0][0x220] ;  /* 0x00008800ff127b82 */ /* 0x000f700000000a00 */
[----:B------:R-:W4:Y:S01]  /*0070*/  LDC.64 R12, c[0x0][0x230] ;  /* 0x00008c00ff0c7b82 */ /* 0x000f220000000a00 */
[----:B-1----:R-:W-:-:S07]  /*0080*/  SHF.L.U32 R0, R0, 0x2, RZ ;  /* 0x0000000200007819 */ /* 0x002fce00000006ff */
[----:B------:R-:W1:Y:S01]  /*0090*/  LDC.64 R8, c[0x0][0x238] ;  /* 0x00008e00ff087b82 */ /* 0x000e620000000a00 */
[----:B---3--:R-:W-:Y:S02]  /*00a0*/  SHF.R.S32.HI R3, RZ, 0x16, R5 ;  /* 0x00000016ff037819 */ /* 0x008fe40000011405 */
[----:B------:R-:W-:Y:S02]  /*00b0*/  LOP3.LUT R0, R0, 0x1fc, RZ, 0xc0, !PT ;  /* 0x000001fc00007812 */ /* 0x000fe400078ec0ff */
[----:B------:R-:W-:Y:S02]  /*00c0*/  SGXT R3, R3, 0x1 ;  /* 0x000000010303781a */ /* 0x000fe40000000200 */
[----:B------:R-:W-:-:S04]  /*00d0*/  LEA R0, R5, R0, 0x9 ;  /* 0x0000000005007211 */ /* 0x000fc800078e48ff */
[----:B------:R-:W-:-:S04]  /*00e0*/  LEA.HI R3, R3, R0, RZ, 0x6 ;  /* 0x0000000003037211 */ /* 0x000fc800078f30ff */
[--C-:B------:R-:W-:Y:S02]  /*00f0*/  SHF.R.S32.HI R15, RZ, 0x6, R3.reuse ;  /* 0x00000006ff0f7819 */ /* 0x100fe40000011403 */
[----:B------:R-:W-:-:S04]  /*0100*/  SHF.R.S32.HI R2, RZ, 0x1f, R3 ;  /* 0x0000001fff027819 */ /* 0x000fc80000011403 */
[----:B------:R-:W-:-:S04]  /*0110*/  LEA.HI R2, R2, R15, RZ, 0x8 ;  /* 0x0000000f02027211 */ /* 0x000fc800078f40ff */
[----:B------:R-:W-:-:S04]  /*0120*/  LOP3.LUT R2, R2, 0xffffff00, RZ, 0xc0, !PT ;  /* 0xffffff0002027812 */ /* 0x000fc800078ec0ff */
[----:B------:R-:W-:Y:S02]  /*0130*/  IADD3 R15, R15, -R2, RZ ;  /* 0x800000020f0f7210 */ /* 0x000fe40007ffe0ff */
[----:B------:R-:W3:Y:S03]  /*0140*/  LDC.64 R2, c[0x0][0x210] ;  /* 0x00008400ff027b82 */ /* 0x000ee60000000a00 */
[----:B--2---:R-:W-:-:S05]  /*0150*/  IMAD.WIDE R20, R15, 0x4, R20 ;  /* 0x000000040f147825 */ /* 0x004fca00078e0214 */
[----:B------:R2:W2:Y:S01]  /*0160*/  LDG.E.EL R10, desc[UR4][R20.64] ;  /* 0x00000004140a7981 */ /* 0x0004a2000c2e1900 */
[----:B----4-:R-:W-:-:S04]  /*0170*/  IMAD.WIDE R16, R15, 0x4, R16 ;  /* 0x000000040f107825 */ /* 0x010fc800078e0210 */
[----:B-----5:R-:W-:Y:S01]  /*0180*/  IMAD.WIDE R18, R15, 0x4, R18 ;  /* 0x000000040f127825 */ /* 0x020fe200078e0212 */
[----:B------:R4:W5:Y:S04]  /*0190*/  LDG.E.EL R11, desc[UR4][R16.64] ;  /* 0x00000004100b7981 */ /* 0x000968000c2e1900 */
[----:B------:R-:W5:Y:S01]  /*01a0*/  LDG.E.EL R14, desc[UR4][R18.64] ;  /* 0x00000004120e7981 */ /* 0x000f62000c2e1900 */
[----:B---3--:R-:W-:-:S05]  /*01b0*/  IMAD.WIDE R2, R0, 0x4, R2 ;  /* 0x0000000400027825 */ /* 0x008fca00078e0202 */
[----:B------:R-:W5:Y:S01]  /*01c0*/  LDG.E.128 R4, desc[UR4][R2.64] ;  /* 0x0000000402047981 */ /* 0x000f62000c1e1d00 */
[----:B0-2---:R-:W-:-:S04]  /*01d0*/  IMAD.WIDE R20, R15, 0x4, R12 ;  /* 0x000000040f147825 */ /* 0x005fc800078e020c */
[----:B-1----:R-:W-:Y:S01]  /*01e0*/  IMAD.WIDE R22, R15, 0x4, R8 ;  /* 0x000000040f167825 */ /* 0x002fe200078e0208 */
[----:B------:R-:W2:Y:S01]  /*01f0*/  LDG.E.EL R12, desc[UR4][R20.64] ;  /* 0x00000004140c7981 */ /* 0x000ea2000c2e1900 */
[----:B----4-:R-:W-:Y:S01]  /*0200*/  HFMA2.MMA R16, -RZ, RZ, 1.625, 0 ;  /* 0x3e800000ff107435 */ /* 0x010fe200000001ff */
[----:B------:R-:W0:Y:S02]  /*0210*/  LDC.64 R8, c[0x0][0x240] ;  /* 0x00009000ff087b82 */ /* 0x000e240000000a00 */
[----:B------:R-:W2:Y:S01]  /*0220*/  LDG.E.EL R13, desc[UR4][R22.64] ;  /* 0x00000004160d7981 */ /* 0x000ea2000c2e1900 */
[----:B------:R-:W-:-:S04]  /*0230*/  FADD R10, R10, 9.9999997473787516356e-06 ;  /* 0x3727c5ac0a0a7421 */ /* 0x000fc80000000000 */
[----:B------:R-:W1:Y:S02]  /*0240*/  MUFU.SQRT R15, R10 ;  /* 0x0000000a000f7308 */ /* 0x000e640000002000 */
[C---:B-1----:R-:W-:Y:S02]  /*0250*/  FSETP.GT.AND P0, PT, R15.reuse, 8.50705917302346158658e+37, PT ;  /* 0x7e8000000f00780b */ /* 0x042fe40003f04000 */
[----:B------:R-:W-:-:S11]  /*0260*/  FSETP.GEU.AND P1, PT, R15, 1.175494350822287508e-38, PT ;  /* 0x008000000f00780b */ /* 0x000fd60003f2e000 */
[----:B------:R-:W-:-:S04]  /*0270*/  @P0 FMUL R15, R15, 0.25 ;  /* 0x3e8000000f0f0820 */ /* 0x000fc80000400000 */
[----:B------:R-:W-:-:S06]  /*0280*/  @!P1 FMUL R15, R15, 16777216 ;  /* 0x4b8000000f0f9820 */ /* 0x000fcc0000400000 */
[----:B------:R-:W1:Y:S01]  /*0290*/  MUFU.RCP R15, R15 ;  /* 0x0000000f000f7308 */ /* 0x000e620000001000 */
[----:B------:R-:W-:Y:S01]  /*02a0*/  FSEL R16, R16, 1, P0 ;  /* 0x3f80000010107808 */ /* 0x000fe20000000000 */
[--C-:B-----5:R-:W-:Y:S01]  /*02b0*/  FADD R4, R4, R11.reuse ;  /* 0x0000000b04047221 */ /* 0x120fe20000000000 */
[--C-:B------:R-:W-:Y:S01]  /*02c0*/  FADD R5, R5, R11.reuse ;  /* 0x0000000b05057221 */ /* 0x100fe20000000000 */
[--C-:B------:R-:W-:Y:S02]  /*02d0*/  FADD R6, R6, R11.reuse ;  /* 0x0000000b06067221 */ /* 0x100fe40000000000 */
[----:B------:R-:W-:Y:S01]  /*02e0*/  @!P1 FMUL R16, R16, 16777216 ;  /* 0x4b80000010109820 */ /* 0x000fe20000400000 */
[----:B------:R-:W-:Y:S01]  /*02f0*/  FADD R7, R7, R11 ;  /* 0x0000000b07077221 */ /* 0x000fe20000000000 */
[C---:B------:R-:W-:Y:S01]  /*0300*/  FADD R11, -R14.reuse, R4 ;  /* 0x000000040e0b7221 */ /* 0x040fe20000000100 */
[C---:B------:R-:W-:Y:S02]  /*0310*/  FADD R17, -R14.reuse, R6 ;  /* 0x000000060e117221 */ /* 0x040fe40000000100 */
[C---:B------:R-:W-:Y:S01]  /*0320*/  FADD R19, -R14.reuse, R7 ;  /* 0x000000070e137221 */ /* 0x040fe20000000100 */
[----:B-1----:R-:W-:Y:S01]  /*0330*/  FMUL R16, R15, R16 ;  /* 0x000000100f107220 */ /* 0x002fe20000400000 */
[----:B------:R-:W-:-:S03]  /*0340*/  FADD R15, -R14, R5 ;  /* 0x000000050e0f7221 */ /* 0x000fc60000000100 */
[C---:B------:R-:W-:Y:S01]  /*0350*/  FMUL R11, R16.reuse, R11 ;  /* 0x0000000b100b7220 */ /* 0x040fe20000400000 */
[C---:B------:R-:W-:Y:S01]  /*0360*/  FMUL R14, R16.reuse, R15 ;  /* 0x0000000f100e7220 */ /* 0x040fe20000400000 */
[C---:B------:R-:W-:Y:S01]  /*0370*/  FMUL R10, R16.reuse, R17 ;  /* 0x00000011100a7220 */ /* 0x040fe20000400000 */
[----:B------:R-:W-:Y:S01]  /*0380*/  FMUL R16, R16, R19 ;  /* 0x0000001310107220 */ /* 0x000fe20000400000 */
[C-C-:B--2---:R-:W-:Y:S01]  /*0390*/  FFMA R11, R12.reuse, R11, R13.reuse ;  /* 0x0000000b0c0b7223 */ /* 0x144fe2000000000d */
[C-C-:B------:R-:W-:Y:S01]  /*03a0*/  FFMA R14, R12.reuse, R14, R13.reuse ;  /* 0x0000000e0c0e7223 */ /* 0x140fe2000000000d */
[C-C-:B------:R-:W-:Y:S01]  /*03b0*/  FFMA R10, R12.reuse, R10, R13.reuse ;  /* 0x0000000a0c0a7223 */ /* 0x140fe2000000000d */
[----:B------:R-:W-:Y:S02]  /*03c0*/  FFMA R16, R12, R16, R13 ;  /* 0x000000100c107223 */ /* 0x000fe4000000000d */
[----:B------:R-:W-:Y:S02]  /*03d0*/  FSETP.GEU.AND P3, PT, R11, RZ, PT ;  /* 0x000000ff0b00720b */ /* 0x000fe40003f6e000 */
[----:B------:R-:W-:-:S02]  /*03e0*/  FSETP.GEU.AND P2, PT, R14, RZ, PT ;  /* 0x000000ff0e00720b */ /* 0x000fc40003f4e000 */
[----:B------:R-:W-:Y:S02]  /*03f0*/  FSETP.GEU.AND P1, PT, R10, RZ, PT ;  /* 0x000000ff0a00720b */ /* 0x000fe40003f2e000 */
[----:B------:R-:W-:Y:S01]  /*0400*/  FSETP.GEU.AND P0, PT, R16, RZ, PT ;  /* 0x000000ff1000720b */ /* 0x000fe20003f0e000 */
[----:B0-----:R-:W-:Y:S01]  /*0410*/  IMAD.WIDE R12, R0, 0x4, R8 ;  /* 0x00000004000c7825 */ /* 0x001fe200078e0208 */
[----:B------:R-:W-:Y:S02]  /*0420*/  SEL R8, R11, RZ, P3 ;  /* 0x000000ff0b087207 */ /* 0x000fe40001800000 */
[----:B------:R-:W-:Y:S02]  /*0430*/  SEL R9, R14, RZ, P2 ;  /* 0x000000ff0e097207 */ /* 0x000fe40001000000 */
[----:B------:R-:W-:Y:S02]  /*0440*/  SEL R10, R10, RZ, P1 ;  /* 0x000000ff0a0a7207 */ /* 0x000fe40000800000 */
[----:B------:R-:W-:Y:S01]  /*0450*/  SEL R11, R16, RZ, P0 ;  /* 0x000000ff100b7207 */ /* 0x000fe20000000000 */
[----:B------:R-:W-:Y:S04]  /*0460*/  STG.E.128 desc[UR4][R2.64], R4 ;  /* 0x0000000402007986 */ /* 0x000fe8000c101d04 */
[----:B------:R-:W-:Y:S01]  /*0470*/  STG.E.128 desc[UR4][R12.64], R8 ;  /* 0x000000080c007986 */ /* 0x000fe2000c101d04 */
[----:B------:R-:W-:Y:S05]  /*0480*/  EXIT ;  /* 0x000000000000794d */ /* 0x000fea0003800000 */
.L_x_0:
[----:B------:R-:W-:-:S00]  /*0490*/  BRA `(.L_x_0) ;  /* 0xfffffffc00fc7947 */ /* 0x000fc0000383ffff */
[----:B------:R-:W-:-:S00]  /*04a0*/  NOP ;  /* 0x0000000000007918 */ /* 0x000fc00000000000 */
        /* <DEDUP_REMOVED lines=13> */
.L_x_1:


//--------------------- .nv.global.init           --------------------------
	.section	.nv.global.init,"aw",@progbits
.nv.global.init:
	.type		_$_str,@object
	.size		_$_str,(_$_str_$_2 - _$_str)
_$_str:
        /*0000*/ 	.byte	0x5f, 0x5f, 0x43, 0x55, 0x44, 0x41, 0x5f, 0x46, 0x54, 0x5a, 0x00
	.type		_$_str_$_2,@object
	.size		_$_str_$_2,(.L_1 - _$_str_$_2)
_$_str_$_2:
        /*000b*/ 	.byte	0x5f, 0x5f, 0x43, 0x55, 0x44, 0x41, 0x5f, 0x50, 0x52, 0x45, 0x43, 0x5f, 0x53, 0x51, 0x52, 0x54
        /*001b*/ 	.byte	0x00
.L_1:


//--------------------- .nv.constant0.triton_poi_fused__native_batch_norm_legit_no_training_convolution_relu_14 --------------------------
	.section	.nv.constant0.triton_poi_fused__native_batch_norm_legit_no_training_convolution_relu_14,"a",@progbits
	.sectionflags	@""
	.align	4
.nv.constant0.triton_poi_fused__native_batch_norm_legit_no_training_convolution_relu_14:
	.zero		588
